//
// Generated by NVIDIA NVVM Compiler
//
// Compiler Build ID: CL-36424714
// Cuda compilation tools, release 13.0, V13.0.88
// Based on NVVM 20.0.0
//

.version 9.0
.target sm_100
.address_size 64

	// .globl	_Z10get_lengthPdS_i
// _ZZ10get_lengthPdS_iE3s_x has been demoted

.visible .entry _Z10get_lengthPdS_i(
	.param .u64 .ptr .align 1 _Z10get_lengthPdS_i_param_0,
	.param .u64 .ptr .align 1 _Z10get_lengthPdS_i_param_1,
	.param .u32 _Z10get_lengthPdS_i_param_2
)
{
	.reg .pred 	%p<6>;
	.reg .b32 	%r<12>;
	.reg .b64 	%rd<8>;
	.reg .b64 	%fd<8>;
	// demoted variable
	.shared .align 8 .b8 _ZZ10get_lengthPdS_iE3s_x[8192];
	ld.param.u64 	%rd1, [_Z10get_lengthPdS_i_param_0];
	ld.param.u64 	%rd2, [_Z10get_lengthPdS_i_param_1];
	ld.param.u32 	%r6, [_Z10get_lengthPdS_i_param_2];
	mov.u32 	%r1, %tid.x;
	shl.b32 	%r7, %r1, 3;
	mov.u32 	%r8, _ZZ10get_lengthPdS_iE3s_x;
	add.s32 	%r2, %r8, %r7;
	mov.b64 	%rd3, 0;
	st.shared.u64 	[%r2], %rd3;
	setp.ge.s32 	%p1, %r1, %r6;
	@%p1 bra 	$L__BB0_2;
	cvta.to.global.u64 	%rd4, %rd1;
	mul.wide.u32 	%rd5, %r1, 8;
	add.s64 	%rd6, %rd4, %rd5;
	ld.global.f64 	%fd1, [%rd6];
	mul.f64 	%fd2, %fd1, %fd1;
	st.shared.f64 	[%r2], %fd2;
$L__BB0_2:
	bar.sync 	0;
	mov.u32 	%r11, %ntid.x;
	setp.lt.u32 	%p2, %r11, 2;
	@%p2 bra 	$L__BB0_6;
$L__BB0_3:
	shr.u32 	%r5, %r11, 1;
	setp.ge.u32 	%p3, %r1, %r5;
	@%p3 bra 	$L__BB0_5;
	shl.b32 	%r9, %r5, 3;
	add.s32 	%r10, %r2, %r9;
	ld.shared.f64 	%fd3, [%r10];
	ld.shared.f64 	%fd4, [%r2];
	add.f64 	%fd5, %fd3, %fd4;
	st.shared.f64 	[%r2], %fd5;
$L__BB0_5:
	bar.sync 	0;
	setp.gt.u32 	%p4, %r11, 3;
	mov.u32 	%r11, %r5;
	@%p4 bra 	$L__BB0_3;
$L__BB0_6:
	setp.ne.s32 	%p5, %r1, 0;
	@%p5 bra 	$L__BB0_8;
	ld.shared.f64 	%fd6, [_ZZ10get_lengthPdS_iE3s_x];
	sqrt.rn.f64 	%fd7, %fd6;
	cvta.to.global.u64 	%rd7, %rd2;
	st.global.f64 	[%rd7], %fd7;
$L__BB0_8:
	ret;

}


// ===== COMPILED SASS (sm_100) =====

	.target	sm_100

	.elftype	@"ET_EXEC"


//--------------------- .note.nv.tkinfo           --------------------------
	.section	.note.nv.tkinfo,"",@"SHT_NOTE"
	.sectionflags	@"SHF_NOTE_NV_TKINFO"
	.tkinfo
        /*0018*/ 	.word	0x00000002
        /*0030*/ 	.string	""
        /*0030*/ 	.string	"ptxas"
        /*0030*/ 	.string	"Cuda compilation tools, release 13.0, V13.0.88"
        /*0030*/ 	.string	"Build cuda_13.0.r13.0/compiler.36424714_0"
        /*0030*/ 	.string	"-arch sm_100 -m 64 "



//--------------------- .note.nv.cuinfo           --------------------------
	.section	.note.nv.cuinfo,"",@"SHT_NOTE"
	.sectionflags	@"SHF_NOTE_NV_CUINFO"
        /*0018*/ 	.short	0x0002
        /*001a*/ 	.short	0x0064
        /*001c*/ 	.short	0x0082
	.zero		2


//--------------------- .nv.info                  --------------------------
	.section	.nv.info,"",@"SHT_CUDA_INFO"
	.align	4


	//----- nvinfo : EIATTR_REGCOUNT
	.align		4
        /*0000*/ 	.byte	0x04, 0x2f
        /*0002*/ 	.short	(.L_1 - .L_0)
	.align		4
.L_0:
        /*0004*/ 	.word	index@(_Z10get_lengthPdS_i)
        /*0008*/ 	.word	0x00000012


	//----- nvinfo : EIATTR_FRAME_SIZE
	.align		4
.L_1:
        /*000c*/ 	.byte	0x04, 0x11
        /*000e*/ 	.short	(.L_3 - .L_2)
	.align		4
.L_2:
        /*0010*/ 	.word	index@($__internal_0_$__cuda_sm20_dsqrt_rn_f64_mediumpath_v1)
        /*0014*/ 	.word	0x00000000


	//----- nvinfo : EIATTR_FRAME_SIZE
	.align		4
.L_3:
        /*0018*/ 	.byte	0x04, 0x11
        /*001a*/ 	.short	(.L_5 - .L_4)
	.align		4
.L_4:
        /*001c*/ 	.word	index@(_Z10get_lengthPdS_i)
        /*0020*/ 	.word	0x00000000


	//----- nvinfo : EIATTR_MIN_STACK_SIZE
	.align		4
.L_5:
        /*0024*/ 	.byte	0x04, 0x12
        /*0026*/ 	.short	(.L_7 - .L_6)
	.align		4
.L_6:
        /*0028*/ 	.word	index@(_Z10get_lengthPdS_i)
        /*002c*/ 	.word	0x00000000
.L_7:


//--------------------- .nv.compat                --------------------------
	.section	.nv.compat,"",@"SHT_CUDA_COMPAT_INFO"
	.align	4
        /*0000*/ 	.byte	0x02, 0x09, 0x00, 0x00, 0x02, 0x02, 0x01, 0x00, 0x02, 0x05, 0x05, 0x00, 0x03, 0x07, 0x01, 0x01
        /*0010*/ 	.byte	0x02, 0x03, 0x00, 0x00, 0x02, 0x06, 0x01, 0x00, 0x04, 0x0b, 0x08, 0x00, 0x01, 0x00, 0x00, 0x00
        /*0020*/ 	.byte	0x00, 0x00, 0x00, 0x00


//--------------------- .nv.info._Z10get_lengthPdS_i --------------------------
	.section	.nv.info._Z10get_lengthPdS_i,"",@"SHT_CUDA_INFO"
	.sectionflags	@""
	.align	4


	//----- nvinfo : EIATTR_CUDA_API_VERSION
	.align		4
        /*0000*/ 	.byte	0x04, 0x37
        /*0002*/ 	.short	(.L_9 - .L_8)
.L_8:
        /*0004*/ 	.word	0x00000082


	//----- nvinfo : EIATTR_KPARAM_INFO
	.align		4
.L_9:
        /*0008*/ 	.byte	0x04, 0x17
        /*000a*/ 	.short	(.L_11 - .L_10)
.L_10:
        /*000c*/ 	.word	0x00000000
        /*0010*/ 	.short	0x0002
        /*0012*/ 	.short	0x0010
        /*0014*/ 	.byte	0x00, 0xf0, 0x11, 0x00


	//----- nvinfo : EIATTR_KPARAM_INFO
	.align		4
.L_11:
        /*0018*/ 	.byte	0x04, 0x17
        /*001a*/ 	.short	(.L_13 - .L_12)
.L_12:
        /*001c*/ 	.word	0x00000000
        /*0020*/ 	.short	0x0001
        /*0022*/ 	.short	0x0008
        /*0024*/ 	.byte	0x00, 0xf5, 0x21, 0x00


	//----- nvinfo : EIATTR_KPARAM_INFO
	.align		4
.L_13:
        /*0028*/ 	.byte	0x04, 0x17
        /*002a*/ 	.short	(.L_15 - .L_14)
.L_14:
        /*002c*/ 	.word	0x00000000
        /*0030*/ 	.short	0x0000
        /*0032*/ 	.short	0x0000
        /*0034*/ 	.byte	0x00, 0xf5, 0x21, 0x00


	//----- nvinfo : EIATTR_SPARSE_MMA_MASK
	.align		4
.L_15:
        /*0038*/ 	.byte	0x03, 0x50
        /*003a*/ 	.short	0x0000


	//----- nvinfo : EIATTR_MAXREG_COUNT
	.align		4
        /*003c*/ 	.byte	0x03, 0x1b
        /*003e*/ 	.short	0x00ff


	//----- nvinfo : EIATTR_NUM_BARRIERS
	.align		4
        /*0040*/ 	.byte	0x02, 0x4c
        /*0042*/ 	.byte	0x01
	.zero		1


	//----- nvinfo : EIATTR_MERCURY_ISA_VERSION
	.align		4
        /*0044*/ 	.byte	0x03, 0x5f
        /*0046*/ 	.short	0x0101


	//----- nvinfo : EIATTR_VRC_CTA_INIT_COUNT
	.align		4
        /*0048*/ 	.byte	0x02, 0x4a
	.zero		1
	.zero		1


	//----- nvinfo : EIATTR_EXIT_INSTR_OFFSETS
	.align		4
        /*004c*/ 	.byte	0x04, 0x1c
        /*004e*/ 	.short	(.L_17 - .L_16)


	//   ....[0]....
.L_16:
        /*0050*/ 	.word	0x00000200


	//   ....[1]....
        /*0054*/ 	.word	0x00000390


	//----- nvinfo : EIATTR_CRS_STACK_SIZE
	.align		4
.L_17:
        /*0058*/ 	.byte	0x04, 0x1e
        /*005a*/ 	.short	(.L_19 - .L_18)
.L_18:
        /*005c*/ 	.word	0x00000000


	//----- nvinfo : EIATTR_CBANK_PARAM_SIZE
	.align		4
.L_19:
        /*0060*/ 	.byte	0x03, 0x19
        /*0062*/ 	.short	0x0014


	//----- nvinfo : EIATTR_PARAM_CBANK
	.align		4
        /*0064*/ 	.byte	0x04, 0x0a
        /*0066*/ 	.short	(.L_21 - .L_20)
	.align		4
.L_20:
        /*0068*/ 	.word	index@(.nv.constant0._Z10get_lengthPdS_i)
        /*006c*/ 	.short	0x0380
        /*006e*/ 	.short	0x0014


	//----- nvinfo : EIATTR_SW_WAR
	.align		4
.L_21:
        /*0070*/ 	.byte	0x04, 0x36
        /*0072*/ 	.short	(.L_23 - .L_22)
.L_22:
        /*0074*/ 	.word	0x00000008
.L_23:


//--------------------- .nv.callgraph             --------------------------
	.section	.nv.callgraph,"",@"SHT_CUDA_CALLGRAPH"
	.align	4
	.sectionentsize	8
	.align		4
        /*0000*/ 	.word	0x00000000
	.align		4
        /*0004*/ 	.word	0xffffffff
	.align		4
        /*0008*/ 	.word	0x00000000
	.align		4
        /*000c*/ 	.word	0xfffffffe
	.align		4
        /*0010*/ 	.word	0x00000000
	.align		4
        /*0014*/ 	.word	0xfffffffd
	.align		4
        /*0018*/ 	.word	0x00000000
	.align		4
        /*001c*/ 	.word	0xfffffffc


//--------------------- .text._Z10get_lengthPdS_i --------------------------
	.section	.text._Z10get_lengthPdS_i,"ax",@progbits
	.align	128
        .global         _Z10get_lengthPdS_i
        .type           _Z10get_lengthPdS_i,@function
        .size           _Z10get_lengthPdS_i,(.L_x_7 - _Z10get_lengthPdS_i)
        .other          _Z10get_lengthPdS_i,@"STO_CUDA_ENTRY STV_DEFAULT"
_Z10get_lengthPdS_i:
.text._Z10get_lengthPdS_i:
[----:B------:R-:W-:Y:S01]  /*0000*/  LDC R1, c[0x0][0x37c] ;  /* 0x0000df00ff017b82 */ /* 0x000fe20000000800 */
[----:B------:R-:W0:Y:S01]  /*0010*/  S2R R9, SR_TID.X ;  /* 0x0000000000097919 */ /* 0x000e220000002100 */
[----:B------:R-:W0:Y:S01]  /*0020*/  LDCU UR4, c[0x0][0x390] ;  /* 0x00007200ff0477ac */ /* 0x000e220008000800 */
[----:B------:R-:W1:Y:S01]  /*0030*/  LDCU.64 UR6, c[0x0][0x358] ;  /* 0x00006b00ff0677ac */ /* 0x000e620008000a00 */
[----:B0-----:R-:W-:-:S13]  /*0040*/  ISETP.GE.AND P0, PT, R9, UR4, PT ;  /* 0x0000000409007c0c */ /* 0x001fda000bf06270 */
[----:B------:R-:W0:Y:S02]  /*0050*/  @!P0 LDC.64 R2, c[0x0][0x380] ;  /* 0x0000e000ff028b82 */ /* 0x000e240000000a00 */
[----:B0-----:R-:W-:-:S06]  /*0060*/  @!P0 IMAD.WIDE.U32 R2, R9, 0x8, R2 ;  /* 0x0000000809028825 */ /* 0x001fcc00078e0002 */
[----:B-1----:R-:W2:Y:S01]  /*0070*/  @!P0 LDG.E.64 R2, desc[UR6][R2.64] ;  /* 0x0000000602028981 */ /* 0x002ea2000c1e1b00 */
[----:B------:R-:W0:Y:S01]  /*0080*/  S2UR UR5, SR_CgaCtaId ;  /* 0x00000000000579c3 */ /* 0x000e220000008800 */
[----:B------:R-:W-:Y:S01]  /*0090*/  UMOV UR4, 0x400 ;  /* 0x0000040000047882 */ /* 0x000fe20000000000 */
[----:B------:R-:W1:Y:S01]  /*00a0*/  LDCU UR8, c[0x0][0x360] ;  /* 0x00006c00ff0877ac */ /* 0x000e620008000800 */
[----:B------:R-:W-:Y:S01]  /*00b0*/  CS2R R4, SRZ ;  /* 0x0000000000047805 */ /* 0x000fe2000001ff00 */
[----:B-1----:R-:W-:Y:S02]  /*00c0*/  UISETP.GE.U32.AND UP0, UPT, UR8, 0x2, UPT ;  /* 0x000000020800788c */ /* 0x002fe4000bf06070 */
[----:B0-----:R-:W-:-:S06]  /*00d0*/  ULEA UR4, UR5, UR4, 0x18 ;  /* 0x0000000405047291 */ /* 0x001fcc000f8ec0ff */
[C---:B------:R-:W-:Y:S01]  /*00e0*/  LEA R7, R9.reuse, UR4, 0x3 ;  /* 0x0000000409077c11 */ /* 0x040fe2000f8e18ff */
[----:B--2---:R-:W-:Y:S01]  /*00f0*/  @!P0 DMUL R4, R2, R2 ;  /* 0x0000000202048228 */ /* 0x004fe20000000000 */
[----:B------:R-:W-:-:S06]  /*0100*/  ISETP.NE.AND P0, PT, R9, RZ, PT ;  /* 0x000000ff0900720c */ /* 0x000fcc0003f05270 */
[----:B------:R0:W-:Y:S01]  /*0110*/  STS.64 [R7], R4 ;  /* 0x0000000407007388 */ /* 0x0001e20000000a00 */
[----:B------:R-:W-:Y:S06]  /*0120*/  BAR.SYNC.DEFER_BLOCKING 0x0 ;  /* 0x0000000000007b1d */ /* 0x000fec0000010000 */
[----:B------:R-:W-:Y:S05]  /*0130*/  BRA.U !UP0, `(.L_x_0) ;  /* 0x0000000108307547 */ /* 0x000fea000b800000 */
[----:B------:R-:W-:-:S07]  /*0140*/  IMAD.U32 R0, RZ, RZ, UR8 ;  /* 0x00000008ff007e24 */ /* 0x000fce000f8e00ff */
.L_x_1:
[----:B------:R-:W-:-:S04]  /*0150*/  SHF.R.U32.HI R8, RZ, 0x1, R0 ;  /* 0x00000001ff087819 */ /* 0x000fc80000011600 */
[----:B------:R-:W-:-:S13]  /*0160*/  ISETP.GE.U32.AND P1, PT, R9, R8, PT ;  /* 0x000000080900720c */ /* 0x000fda0003f26070 */
[----:B------:R-:W-:Y:S01]  /*0170*/  @!P1 IMAD R6, R8, 0x8, R7 ;  /* 0x0000000808069824 */ /* 0x000fe200078e0207 */
[----:B0-----:R-:W-:Y:S04]  /*0180*/  @!P1 LDS.64 R4, [R7] ;  /* 0x0000000007049984 */ /* 0x001fe80000000a00 */
[----:B------:R-:W0:Y:S02]  /*0190*/  @!P1 LDS.64 R2, [R6] ;  /* 0x0000000006029984 */ /* 0x000e240000000a00 */
[----:B0-----:R-:W-:-:S07]  /*01a0*/  @!P1 DADD R2, R2, R4 ;  /* 0x0000000002029229 */ /* 0x001fce0000000004 */
[----:B------:R1:W-:Y:S01]  /*01b0*/  @!P1 STS.64 [R7], R2 ;  /* 0x0000000207009388 */ /* 0x0003e20000000a00 */
[----:B------:R-:W-:Y:S01]  /*01c0*/  BAR.SYNC.DEFER_BLOCKING 0x0 ;  /* 0x0000000000007b1d */ /* 0x000fe20000010000 */
[----:B------:R-:W-:Y:S01]  /*01d0*/  ISETP.GT.U32.AND P1, PT, R0, 0x3, PT ;  /* 0x000000030000780c */ /* 0x000fe20003f24070 */
[----:B------:R-:W-:-:S12]  /*01e0*/  IMAD.MOV.U32 R0, RZ, RZ, R8 ;  /* 0x000000ffff007224 */ /* 0x000fd800078e0008 */
[----:B-1----:R-:W-:Y:S05]  /*01f0*/  @P1 BRA `(.L_x_1) ;  /* 0xfffffffc00d41947 */ /* 0x002fea000383ffff */
.L_x_0:
[----:B------:R-:W-:Y:S05]  /*0200*/  @P0 EXIT ;  /* 0x000000000000094d */ /* 0x000fea0003800000 */
[----:B------:R-:W1:Y:S01]  /*0210*/  S2UR UR5, SR_CgaCtaId ;  /* 0x00000000000579c3 */ /* 0x000e620000008800 */
[----:B------:R-:W-:Y:S01]  /*0220*/  UMOV UR4, 0x400 ;  /* 0x0000040000047882 */ /* 0x000fe20000000000 */
[----:B------:R-:W-:Y:S01]  /*0230*/  MOV R8, 0x0 ;  /* 0x0000000000087802 */ /* 0x000fe20000000f00 */
[----:B------:R-:W-:Y:S01]  /*0240*/  IMAD.MOV.U32 R9, RZ, RZ, 0x3fd80000 ;  /* 0x3fd80000ff097424 */ /* 0x000fe200078e00ff */
[----:B-1----:R-:W-:-:S09]  /*0250*/  ULEA UR4, UR5, UR4, 0x18 ;  /* 0x0000000405047291 */ /* 0x002fd2000f8ec0ff */
[----:B------:R-:W0:Y:S02]  /*0260*/  LDS.64 R2, [UR4] ;  /* 0x00000004ff027984 */ /* 0x000e240008000a00 */
[----:B0-----:R-:W0:Y:S01]  /*0270*/  MUFU.RSQ64H R5, R3 ;  /* 0x0000000300057308 */ /* 0x001e220000001c00 */
[----:B------:R-:W-:-:S05]  /*0280*/  VIADD R4, R3, 0xfcb00000 ;  /* 0xfcb0000003047836 */ /* 0x000fca0000000000 */
[----:B------:R-:W-:Y:S01]  /*0290*/  ISETP.GE.U32.AND P0, PT, R4, 0x7ca00000, PT ;  /* 0x7ca000000400780c */ /* 0x000fe20003f06070 */
[----:B0-----:R-:W-:-:S08]  /*02a0*/  DMUL R6, R4, R4 ;  /* 0x0000000404067228 */ /* 0x001fd00000000000 */
[----:B------:R-:W-:-:S08]  /*02b0*/  DFMA R6, R2, -R6, 1 ;  /* 0x3ff000000206742b */ /* 0x000fd00000000806 */
[----:B------:R-:W-:Y:S02]  /*02c0*/  DFMA R8, R6, R8, 0.5 ;  /* 0x3fe000000608742b */ /* 0x000fe40000000008 */
[----:B------:R-:W-:-:S08]  /*02d0*/  DMUL R6, R4, R6 ;  /* 0x0000000604067228 */ /* 0x000fd00000000000 */
[----:B------:R-:W-:-:S08]  /*02e0*/  DFMA R6, R8, R6, R4 ;  /* 0x000000060806722b */ /* 0x000fd00000000004 */
[----:B------:R-:W-:Y:S02]  /*02f0*/  DMUL R8, R2, R6 ;  /* 0x0000000602087228 */ /* 0x000fe40000000000 */
[----:B------:R-:W-:Y:S02]  /*0300*/  VIADD R15, R7, 0xfff00000 ;  /* 0xfff00000070f7836 */ /* 0x000fe40000000000 */
[----:B------:R-:W-:-:S04]  /*0310*/  IMAD.MOV.U32 R14, RZ, RZ, R6 ;  /* 0x000000ffff0e7224 */ /* 0x000fc800078e0006 */
[----:B------:R-:W-:-:S08]  /*0320*/  DFMA R10, R8, -R8, R2 ;  /* 0x80000008080a722b */ /* 0x000fd00000000002 */
[----:B------:R-:W-:Y:S01]  /*0330*/  DFMA R12, R10, R14, R8 ;  /* 0x0000000e0a0c722b */ /* 0x000fe20000000008 */
[----:B------:R-:W-:Y:S10]  /*0340*/  @!P0 BRA `(.L_x_2) ;  /* 0x0000000000088947 */ /* 0x000ff40003800000 */
[----:B------:R-:W-:-:S07]  /*0350*/  MOV R0, 0x370 ;  /* 0x0000037000007802 */ /* 0x000fce0000000f00 */
[----:B------:R-:W-:Y:S05]  /*0360*/  CALL.REL.NOINC `($__internal_0_$__cuda_sm20_dsqrt_rn_f64_mediumpath_v1) ;  /* 0x00000000000c7944 */ /* 0x000fea0003c00000 */
.L_x_2:
[----:B------:R-:W0:Y:S02]  /*0370*/  LDC.64 R2, c[0x0][0x388] ;  /* 0x0000e200ff027b82 */ /* 0x000e240000000a00 */
[----:B0-----:R-:W-:Y:S01]  /*0380*/  STG.E.64 desc[UR6][R2.64], R12 ;  /* 0x0000000c02007986 */ /* 0x001fe2000c101b06 */
[----:B------:R-:W-:Y:S05]  /*0390*/  EXIT ;  /* 0x000000000000794d */ /* 0x000fea0003800000 */
        .weak           $__internal_0_$__cuda_sm20_dsqrt_rn_f64_mediumpath_v1
        .type           $__internal_0_$__cuda_sm20_dsqrt_rn_f64_mediumpath_v1,@function
        .size           $__internal_0_$__cuda_sm20_dsqrt_rn_f64_mediumpath_v1,(.L_x_7 - $__internal_0_$__cuda_sm20_dsqrt_rn_f64_mediumpath_v1)
$__internal_0_$__cuda_sm20_dsqrt_rn_f64_mediumpath_v1:
[----:B------:R-:W-:Y:S02]  /*03a0*/  ISETP.GE.U32.AND P0, PT, R4, -0x3400000, PT ;  /* 0xfcc000000400780c */ /* 0x000fe40003f06070 */
[----:B------:R-:W-:-:S11]  /*03b0*/  MOV R7, R15 ;  /* 0x0000000f00077202 */ /* 0x000fd60000000f00 */
[----:B------:R-:W-:Y:S05]  /*03c0*/  @!P0 BRA `(.L_x_3) ;  /* 0x0000000000208947 */ /* 0x000fea0003800000 */
[----:B------:R-:W-:-:S10]  /*03d0*/  DFMA.RM R6, R10, R6, R8 ;  /* 0x000000060a06722b */ /* 0x000fd40000004008 */
[----:B------:R-:W-:-:S05]  /*03e0*/  IADD3 R4, P0, PT, R6, 0x1, RZ ;  /* 0x0000000106047810 */ /* 0x000fca0007f1e0ff */
[----:B------:R-:W-:-:S06]  /*03f0*/  IMAD.X R5, RZ, RZ, R7, P0 ;  /* 0x000000ffff057224 */ /* 0x000fcc00000e0607 */
[----:B------:R-:W-:-:S08]  /*0400*/  DFMA.RP R2, -R6, R4, R2 ;  /* 0x000000040602722b */ /* 0x000fd00000008102 */
[----:B------:R-:W-:-:S06]  /*0410*/  DSETP.GT.AND P0, PT, R2, RZ, PT ;  /* 0x000000ff0200722a */ /* 0x000fcc0003f04000 */
[----:B------:R-:W-:Y:S02]  /*0420*/  FSEL R4, R4, R6, P0 ;  /* 0x0000000604047208 */ /* 0x000fe40000000000 */
[----:B------:R-:W-:Y:S01]  /*0430*/  FSEL R5, R5, R7, P0 ;  /* 0x0000000705057208 */ /* 0x000fe20000000000 */
[----:B------:R-:W-:Y:S06]  /*0440*/  BRA `(.L_x_4) ;  /* 0x0000000000647947 */ /* 0x000fec0003800000 */
.L_x_3:
[----:B------:R-:W-:-:S14]  /*0450*/  DSETP.NE.AND P0, PT, R2, RZ, PT ;  /* 0x000000ff0200722a */ /* 0x000fdc0003f05000 */
[----:B------:R-:W-:Y:S05]  /*0460*/  @!P0 BRA `(.L_x_5) ;  /* 0x0000000000588947 */ /* 0x000fea0003800000 */
[----:B------:R-:W-:-:S13]  /*0470*/  ISETP.GE.AND P0, PT, R3, RZ, PT ;  /* 0x000000ff0300720c */ /* 0x000fda0003f06270 */
[----:B------:R-:W-:Y:S02]  /*0480*/  @!P0 IMAD.MOV.U32 R4, RZ, RZ, 0x0 ;  /* 0x00000000ff048424 */ /* 0x000fe400078e00ff */
[----:B------:R-:W-:Y:S01]  /*0490*/  @!P0 IMAD.MOV.U32 R5, RZ, RZ, -0x80000 ;  /* 0xfff80000ff058424 */ /* 0x000fe200078e00ff */
[----:B------:R-:W-:Y:S06]  /*04a0*/  @!P0 BRA `(.L_x_4) ;  /* 0x00000000004c8947 */ /* 0x000fec0003800000 */
[----:B------:R-:W-:-:S13]  /*04b0*/  ISETP.GT.AND P0, PT, R3, 0x7fefffff, PT ;  /* 0x7fefffff0300780c */ /* 0x000fda0003f04270 */
[----:B------:R-:W-:Y:S05]  /*04c0*/  @P0 BRA `(.L_x_5) ;  /* 0x0000000000400947 */ /* 0x000fea0003800000 */
[----:B------:R-:W-:Y:S01]  /*04d0*/  DMUL R2, R2, 8.11296384146066816958e+31 ;  /* 0x4690000002027828 */ /* 0x000fe20000000000 */
[----:B------:R-:W-:Y:S01]  /*04e0*/  MOV R4, RZ ;  /* 0x000000ff00047202 */ /* 0x000fe20000000f00 */
[----:B------:R-:W-:Y:S02]  /*04f0*/  IMAD.MOV.U32 R8, RZ, RZ, 0x0 ;  /* 0x00000000ff087424 */ /* 0x000fe400078e00ff */
[----:B------:R-:W-:Y:S02]  /*0500*/  IMAD.MOV.U32 R9, RZ, RZ, 0x3fd80000 ;  /* 0x3fd80000ff097424 */ /* 0x000fe400078e00ff */
[----:B------:R-:W0:Y:S02]  /*0510*/  MUFU.RSQ64H R5, R3 ;  /* 0x0000000300057308 */ /* 0x000e240000001c00 */
[----:B0-----:R-:W-:-:S08]  /*0520*/  DMUL R6, R4, R4 ;  /* 0x0000000404067228 */ /* 0x001fd00000000000 */
[----:B------:R-:W-:-:S08]  /*0530*/  DFMA R6, R2, -R6, 1 ;  /* 0x3ff000000206742b */ /* 0x000fd00000000806 */
[----:B------:R-:W-:Y:S02]  /*0540*/  DFMA R8, R6, R8, 0.5 ;  /* 0x3fe000000608742b */ /* 0x000fe40000000008 */
[----:B------:R-:W-:-:S08]  /*0550*/  DMUL R6, R4, R6 ;  /* 0x0000000604067228 */ /* 0x000fd00000000000 */
[----:B------:R-:W-:-:S08]  /*0560*/  DFMA R6, R8, R6, R4 ;  /* 0x000000060806722b */ /* 0x000fd00000000004 */
[----:B------:R-:W-:Y:S02]  /*0570*/  DMUL R4, R2, R6 ;  /* 0x0000000602047228 */ /* 0x000fe40000000000 */
[----:B------:R-:W-:-:S06]  /*0580*/  VIADD R7, R7, 0xfff00000 ;  /* 0xfff0000007077836 */ /* 0x000fcc0000000000 */
[----:B------:R-:W-:-:S08]  /*0590*/  DFMA R8, R4, -R4, R2 ;  /* 0x800000040408722b */ /* 0x000fd00000000002 */
[----:B------:R-:W-:-:S10]  /*05a0*/  DFMA R4, R6, R8, R4 ;  /* 0x000000080604722b */ /* 0x000fd40000000004 */
[----:B------:R-:W-:Y:S01]  /*05b0*/  IADD3 R5, PT, PT, R5, -0x3500000, RZ ;  /* 0xfcb0000005057810 */ /* 0x000fe20007ffe0ff */
[----:B------:R-:W-:Y:S06]  /*05c0*/  BRA `(.L_x_4) ;  /* 0x0000000000047947 */ /* 0x000fec0003800000 */
.L_x_5:
[----:B------:R-:W-:-:S11]  /*05d0*/  DADD R4, R2, R2 ;  /* 0x0000000002047229 */ /* 0x000fd60000000002 */
.L_x_4:
[----:B------:R-:W-:Y:S01]  /*05e0*/  MOV R2, R0 ;  /* 0x0000000000027202 */ /* 0x000fe20000000f00 */
[----:B------:R-:W-:Y:S02]  /*05f0*/  IMAD.MOV.U32 R3, RZ, RZ, 0x0 ;  /* 0x00000000ff037424 */ /* 0x000fe400078e00ff */
[----:B------:R-:W-:Y:S02]  /*0600*/  IMAD.MOV.U32 R12, RZ, RZ, R4 ;  /* 0x000000ffff0c7224 */ /* 0x000fe400078e0004 */
[----:B------:R-:W-:Y:S01]  /*0610*/  IMAD.MOV.U32 R13, RZ, RZ, R5 ;  /* 0x000000ffff0d7224 */ /* 0x000fe200078e0005 */
[----:B------:R-:W-:Y:S06]  /*0620*/  RET.REL.NODEC R2 `(_Z10get_lengthPdS_i) ;  /* 0xfffffff802747950 */ /* 0x000fec0003c3ffff */
.L_x_6:
[----:B------:R-:W-:-:S00]  /*0630*/  BRA `(.L_x_6) ;  /* 0xfffffffc00fc7947 */ /* 0x000fc0000383ffff */
[----:B------:R-:W-:-:S00]  /*0640*/  NOP ;  /* 0x0000000000007918 */ /* 0x000fc00000000000 */
        /* <DEDUP_REMOVED lines=11> */
.L_x_7:


//--------------------- .nv.shared._Z10get_lengthPdS_i --------------------------
	.section	.nv.shared._Z10get_lengthPdS_i,"aw",@nobits
	.sectionflags	@""
	.align	8
.nv.shared._Z10get_lengthPdS_i:
	.zero		9216


//--------------------- .nv.shared.reserved.0     --------------------------
	.section	.nv.shared.reserved.0,"aw",@nobits
	.weak		__nv_reservedSMEM_offset_0_alias
	.size		__nv_reservedSMEM_offset_0_alias, 0, 64
	.other		__nv_reservedSMEM_offset_0_alias,@"STO_CUDA_RESERVED_SHARED STV_DEFAULT"
__nv_reservedSMEM_offset_0_alias:
	.zero		0
	.zero		64


//--------------------- .nv.constant0._Z10get_lengthPdS_i --------------------------
	.section	.nv.constant0._Z10get_lengthPdS_i,"a",@progbits
	.sectionflags	@""
	.align	4
.nv.constant0._Z10get_lengthPdS_i:
	.zero		916


//--------------------- SYMBOLS --------------------------

	.type		.nv.reservedSmem.offset0,@object
	.size		.nv.reservedSmem.offset0,0x4
	.type		.nv.reservedSmem.cap,@object
	.size		.nv.reservedSmem.cap,0x4
